//
// Generated by NVIDIA NVVM Compiler
//
// Compiler Build ID: CL-36424714
// Cuda compilation tools, release 13.0, V13.0.88
// Based on NVVM 20.0.0
//

.version 9.0
.target sm_100
.address_size 64

	// .globl	_Z11compute_cosPKfPfi
// _ZZ10sum_reducePKfPfiE5sdata has been demoted
.global .align 4 .b8 __cudart_i2opi_f[24] = {65, 144, 67, 60, 153, 149, 98, 219, 192, 221, 52, 245, 209, 87, 39, 252, 41, 21, 68, 78, 110, 131, 249, 162};

.visible .entry _Z11compute_cosPKfPfi(
	.param .u64 .ptr .align 1 _Z11compute_cosPKfPfi_param_0,
	.param .u64 .ptr .align 1 _Z11compute_cosPKfPfi_param_1,
	.param .u32 _Z11compute_cosPKfPfi_param_2
)
{
	.local .align 4 .b8 	__local_depot0[28];
	.reg .b64 	%SP;
	.reg .b64 	%SPL;
	.reg .pred 	%p<10>;
	.reg .b32 	%r<46>;
	.reg .b32 	%f<28>;
	.reg .b64 	%rd<29>;
	.reg .b64 	%fd<3>;

	mov.u64 	%SPL, __local_depot0;
	ld.param.u64 	%rd9, [_Z11compute_cosPKfPfi_param_0];
	ld.param.u64 	%rd10, [_Z11compute_cosPKfPfi_param_1];
	ld.param.u32 	%r16, [_Z11compute_cosPKfPfi_param_2];
	add.u64 	%rd1, %SPL, 0;
	mov.u32 	%r17, %ctaid.x;
	mov.u32 	%r18, %ntid.x;
	mov.u32 	%r19, %tid.x;
	mad.lo.s32 	%r1, %r17, %r18, %r19;
	setp.ge.s32 	%p1, %r1, %r16;
	@%p1 bra 	$L__BB0_10;
	cvta.to.global.u64 	%rd12, %rd9;
	mul.wide.s32 	%rd13, %r1, 4;
	add.s64 	%rd14, %rd12, %rd13;
	ld.global.f32 	%f1, [%rd14];
	mul.f32 	%f7, %f1, 0f3F22F983;
	cvt.rni.s32.f32 	%r45, %f7;
	cvt.rn.f32.s32 	%f8, %r45;
	fma.rn.f32 	%f9, %f8, 0fBFC90FDA, %f1;
	fma.rn.f32 	%f10, %f8, 0fB3A22168, %f9;
	fma.rn.f32 	%f27, %f8, 0fA7C234C5, %f10;
	abs.f32 	%f3, %f1;
	setp.ltu.f32 	%p2, %f3, 0f47CE4780;
	@%p2 bra 	$L__BB0_9;
	setp.neu.f32 	%p3, %f3, 0f7F800000;
	@%p3 bra 	$L__BB0_4;
	mov.f32 	%f13, 0f00000000;
	mul.rn.f32 	%f27, %f1, %f13;
	mov.b32 	%r45, 0;
	bra.uni 	$L__BB0_9;
$L__BB0_4:
	mov.b32 	%r3, %f1;
	shl.b32 	%r21, %r3, 8;
	or.b32  	%r4, %r21, -2147483648;
	mov.b64 	%rd28, 0;
	mov.b32 	%r42, 0;
	mov.u64 	%rd26, __cudart_i2opi_f;
	mov.u64 	%rd27, %rd1;
$L__BB0_5:
	.pragma "nounroll";
	ld.global.nc.u32 	%r22, [%rd26];
	mad.wide.u32 	%rd17, %r22, %r4, %rd28;
	shr.u64 	%rd28, %rd17, 32;
	st.local.u32 	[%rd27], %rd17;
	add.s32 	%r42, %r42, 1;
	add.s64 	%rd27, %rd27, 4;
	add.s64 	%rd26, %rd26, 4;
	setp.ne.s32 	%p4, %r42, 6;
	@%p4 bra 	$L__BB0_5;
	shr.u32 	%r23, %r3, 23;
	st.local.u32 	[%rd1+24], %rd28;
	and.b32  	%r7, %r23, 31;
	and.b32  	%r24, %r23, 224;
	add.s32 	%r25, %r24, -128;
	shr.u32 	%r26, %r25, 5;
	mul.wide.u32 	%rd18, %r26, 4;
	sub.s64 	%rd8, %rd1, %rd18;
	ld.local.u32 	%r43, [%rd8+24];
	ld.local.u32 	%r44, [%rd8+20];
	setp.eq.s32 	%p5, %r7, 0;
	@%p5 bra 	$L__BB0_8;
	shf.l.wrap.b32 	%r43, %r44, %r43, %r7;
	ld.local.u32 	%r27, [%rd8+16];
	shf.l.wrap.b32 	%r44, %r27, %r44, %r7;
$L__BB0_8:
	shr.u32 	%r28, %r43, 30;
	shf.l.wrap.b32 	%r29, %r44, %r43, 2;
	shl.b32 	%r30, %r44, 2;
	shr.u32 	%r31, %r29, 31;
	add.s32 	%r32, %r31, %r28;
	neg.s32 	%r33, %r32;
	setp.lt.s32 	%p6, %r3, 0;
	selp.b32 	%r45, %r33, %r32, %p6;
	xor.b32  	%r34, %r29, %r3;
	shr.s32 	%r35, %r29, 31;
	xor.b32  	%r36, %r35, %r29;
	xor.b32  	%r37, %r35, %r30;
	cvt.u64.u32 	%rd19, %r36;
	shl.b64 	%rd20, %rd19, 32;
	cvt.u64.u32 	%rd21, %r37;
	or.b64  	%rd22, %rd20, %rd21;
	cvt.rn.f64.s64 	%fd1, %rd22;
	mul.f64 	%fd2, %fd1, 0d3BF921FB54442D19;
	cvt.rn.f32.f64 	%f11, %fd2;
	neg.f32 	%f12, %f11;
	setp.lt.s32 	%p7, %r34, 0;
	selp.f32 	%f27, %f12, %f11, %p7;
$L__BB0_9:
	add.s32 	%r39, %r45, 1;
	mul.rn.f32 	%f14, %f27, %f27;
	and.b32  	%r40, %r45, 1;
	setp.eq.b32 	%p8, %r40, 1;
	selp.f32 	%f15, %f27, 0f3F800000, %p8;
	fma.rn.f32 	%f16, %f14, %f15, 0f00000000;
	fma.rn.f32 	%f17, %f14, 0f37CBAC00, 0fBAB607ED;
	selp.f32 	%f18, 0fB94D4153, %f17, %p8;
	selp.f32 	%f19, 0f3C0885E4, 0f3D2AAABB, %p8;
	fma.rn.f32 	%f20, %f18, %f14, %f19;
	selp.f32 	%f21, 0fBE2AAAA8, 0fBEFFFFFF, %p8;
	fma.rn.f32 	%f22, %f20, %f14, %f21;
	fma.rn.f32 	%f23, %f22, %f16, %f15;
	and.b32  	%r41, %r39, 2;
	setp.eq.s32 	%p9, %r41, 0;
	mov.f32 	%f24, 0f00000000;
	sub.f32 	%f25, %f24, %f23;
	selp.f32 	%f26, %f23, %f25, %p9;
	cvta.to.global.u64 	%rd23, %rd10;
	add.s64 	%rd25, %rd23, %rd13;
	st.global.f32 	[%rd25], %f26;
$L__BB0_10:
	ret;

}
	// .globl	_Z11compute_sinPKfPfi
.visible .entry _Z11compute_sinPKfPfi(
	.param .u64 .ptr .align 1 _Z11compute_sinPKfPfi_param_0,
	.param .u64 .ptr .align 1 _Z11compute_sinPKfPfi_param_1,
	.param .u32 _Z11compute_sinPKfPfi_param_2
)
{
	.local .align 4 .b8 	__local_depot1[28];
	.reg .b64 	%SP;
	.reg .b64 	%SPL;
	.reg .pred 	%p<10>;
	.reg .b32 	%r<45>;
	.reg .b32 	%f<28>;
	.reg .b64 	%rd<29>;
	.reg .b64 	%fd<3>;

	mov.u64 	%SPL, __local_depot1;
	ld.param.u64 	%rd9, [_Z11compute_sinPKfPfi_param_0];
	ld.param.u64 	%rd10, [_Z11compute_sinPKfPfi_param_1];
	ld.param.u32 	%r16, [_Z11compute_sinPKfPfi_param_2];
	add.u64 	%rd1, %SPL, 0;
	mov.u32 	%r17, %ctaid.x;
	mov.u32 	%r18, %ntid.x;
	mov.u32 	%r19, %tid.x;
	mad.lo.s32 	%r1, %r17, %r18, %r19;
	setp.ge.s32 	%p1, %r1, %r16;
	@%p1 bra 	$L__BB1_10;
	cvta.to.global.u64 	%rd12, %rd9;
	mul.wide.s32 	%rd13, %r1, 4;
	add.s64 	%rd14, %rd12, %rd13;
	ld.global.f32 	%f1, [%rd14];
	mul.f32 	%f7, %f1, 0f3F22F983;
	cvt.rni.s32.f32 	%r44, %f7;
	cvt.rn.f32.s32 	%f8, %r44;
	fma.rn.f32 	%f9, %f8, 0fBFC90FDA, %f1;
	fma.rn.f32 	%f10, %f8, 0fB3A22168, %f9;
	fma.rn.f32 	%f27, %f8, 0fA7C234C5, %f10;
	abs.f32 	%f3, %f1;
	setp.ltu.f32 	%p2, %f3, 0f47CE4780;
	@%p2 bra 	$L__BB1_9;
	setp.neu.f32 	%p3, %f3, 0f7F800000;
	@%p3 bra 	$L__BB1_4;
	mov.f32 	%f13, 0f00000000;
	mul.rn.f32 	%f27, %f1, %f13;
	mov.b32 	%r44, 0;
	bra.uni 	$L__BB1_9;
$L__BB1_4:
	mov.b32 	%r3, %f1;
	shl.b32 	%r21, %r3, 8;
	or.b32  	%r4, %r21, -2147483648;
	mov.b64 	%rd28, 0;
	mov.b32 	%r41, 0;
	mov.u64 	%rd26, __cudart_i2opi_f;
	mov.u64 	%rd27, %rd1;
$L__BB1_5:
	.pragma "nounroll";
	ld.global.nc.u32 	%r22, [%rd26];
	mad.wide.u32 	%rd17, %r22, %r4, %rd28;
	shr.u64 	%rd28, %rd17, 32;
	st.local.u32 	[%rd27], %rd17;
	add.s32 	%r41, %r41, 1;
	add.s64 	%rd27, %rd27, 4;
	add.s64 	%rd26, %rd26, 4;
	setp.ne.s32 	%p4, %r41, 6;
	@%p4 bra 	$L__BB1_5;
	shr.u32 	%r23, %r3, 23;
	st.local.u32 	[%rd1+24], %rd28;
	and.b32  	%r7, %r23, 31;
	and.b32  	%r24, %r23, 224;
	add.s32 	%r25, %r24, -128;
	shr.u32 	%r26, %r25, 5;
	mul.wide.u32 	%rd18, %r26, 4;
	sub.s64 	%rd8, %rd1, %rd18;
	ld.local.u32 	%r42, [%rd8+24];
	ld.local.u32 	%r43, [%rd8+20];
	setp.eq.s32 	%p5, %r7, 0;
	@%p5 bra 	$L__BB1_8;
	shf.l.wrap.b32 	%r42, %r43, %r42, %r7;
	ld.local.u32 	%r27, [%rd8+16];
	shf.l.wrap.b32 	%r43, %r27, %r43, %r7;
$L__BB1_8:
	shr.u32 	%r28, %r42, 30;
	shf.l.wrap.b32 	%r29, %r43, %r42, 2;
	shl.b32 	%r30, %r43, 2;
	shr.u32 	%r31, %r29, 31;
	add.s32 	%r32, %r31, %r28;
	neg.s32 	%r33, %r32;
	setp.lt.s32 	%p6, %r3, 0;
	selp.b32 	%r44, %r33, %r32, %p6;
	xor.b32  	%r34, %r29, %r3;
	shr.s32 	%r35, %r29, 31;
	xor.b32  	%r36, %r35, %r29;
	xor.b32  	%r37, %r35, %r30;
	cvt.u64.u32 	%rd19, %r36;
	shl.b64 	%rd20, %rd19, 32;
	cvt.u64.u32 	%rd21, %r37;
	or.b64  	%rd22, %rd20, %rd21;
	cvt.rn.f64.s64 	%fd1, %rd22;
	mul.f64 	%fd2, %fd1, 0d3BF921FB54442D19;
	cvt.rn.f32.f64 	%f11, %fd2;
	neg.f32 	%f12, %f11;
	setp.lt.s32 	%p7, %r34, 0;
	selp.f32 	%f27, %f12, %f11, %p7;
$L__BB1_9:
	mul.rn.f32 	%f14, %f27, %f27;
	and.b32  	%r39, %r44, 1;
	setp.eq.b32 	%p8, %r39, 1;
	selp.f32 	%f15, 0f3F800000, %f27, %p8;
	fma.rn.f32 	%f16, %f14, %f15, 0f00000000;
	fma.rn.f32 	%f17, %f14, 0f37CBAC00, 0fBAB607ED;
	selp.f32 	%f18, %f17, 0fB94D4153, %p8;
	selp.f32 	%f19, 0f3D2AAABB, 0f3C0885E4, %p8;
	fma.rn.f32 	%f20, %f18, %f14, %f19;
	selp.f32 	%f21, 0fBEFFFFFF, 0fBE2AAAA8, %p8;
	fma.rn.f32 	%f22, %f20, %f14, %f21;
	fma.rn.f32 	%f23, %f22, %f16, %f15;
	and.b32  	%r40, %r44, 2;
	setp.eq.s32 	%p9, %r40, 0;
	mov.f32 	%f24, 0f00000000;
	sub.f32 	%f25, %f24, %f23;
	selp.f32 	%f26, %f23, %f25, %p9;
	cvta.to.global.u64 	%rd23, %rd10;
	add.s64 	%rd25, %rd23, %rd13;
	st.global.f32 	[%rd25], %f26;
$L__BB1_10:
	ret;

}
	// .globl	_Z10sum_reducePKfPfi
.visible .entry _Z10sum_reducePKfPfi(
	.param .u64 .ptr .align 1 _Z10sum_reducePKfPfi_param_0,
	.param .u64 .ptr .align 1 _Z10sum_reducePKfPfi_param_1,
	.param .u32 _Z10sum_reducePKfPfi_param_2
)
{
	.reg .pred 	%p<6>;
	.reg .b32 	%r<14>;
	.reg .b32 	%f<10>;
	.reg .b64 	%rd<7>;
	// demoted variable
	.shared .align 4 .b8 _ZZ10sum_reducePKfPfiE5sdata[1024];
	ld.param.u64 	%rd1, [_Z10sum_reducePKfPfi_param_0];
	ld.param.u64 	%rd2, [_Z10sum_reducePKfPfi_param_1];
	ld.param.u32 	%r7, [_Z10sum_reducePKfPfi_param_2];
	mov.u32 	%r1, %tid.x;
	mov.u32 	%r8, %ctaid.x;
	mov.u32 	%r13, %ntid.x;
	mad.lo.s32 	%r3, %r8, %r13, %r1;
	setp.ge.s32 	%p1, %r3, %r7;
	mov.f32 	%f9, 0f00000000;
	@%p1 bra 	$L__BB2_2;
	cvta.to.global.u64 	%rd3, %rd1;
	mul.wide.s32 	%rd4, %r3, 4;
	add.s64 	%rd5, %rd3, %rd4;
	ld.global.f32 	%f9, [%rd5];
$L__BB2_2:
	shl.b32 	%r9, %r1, 2;
	mov.u32 	%r10, _ZZ10sum_reducePKfPfiE5sdata;
	add.s32 	%r4, %r10, %r9;
	st.shared.f32 	[%r4], %f9;
	bar.sync 	0;
	setp.lt.u32 	%p2, %r13, 2;
	@%p2 bra 	$L__BB2_6;
$L__BB2_3:
	shr.u32 	%r6, %r13, 1;
	setp.ge.u32 	%p3, %r1, %r6;
	@%p3 bra 	$L__BB2_5;
	shl.b32 	%r11, %r6, 2;
	add.s32 	%r12, %r4, %r11;
	ld.shared.f32 	%f4, [%r12];
	ld.shared.f32 	%f5, [%r4];
	add.f32 	%f6, %f4, %f5;
	st.shared.f32 	[%r4], %f6;
$L__BB2_5:
	bar.sync 	0;
	setp.gt.u32 	%p4, %r13, 3;
	mov.u32 	%r13, %r6;
	@%p4 bra 	$L__BB2_3;
$L__BB2_6:
	setp.ne.s32 	%p5, %r1, 0;
	@%p5 bra 	$L__BB2_8;
	ld.shared.f32 	%f7, [_ZZ10sum_reducePKfPfiE5sdata];
	cvta.to.global.u64 	%rd6, %rd2;
	atom.global.add.f32 	%f8, [%rd6], %f7;
$L__BB2_8:
	ret;

}


// ===== COMPILED SASS (sm_100) =====

	.target	sm_100

	.elftype	@"ET_EXEC"


//--------------------- .note.nv.tkinfo           --------------------------
	.section	.note.nv.tkinfo,"",@"SHT_NOTE"
	.sectionflags	@"SHF_NOTE_NV_TKINFO"
	.tkinfo
        /*0018*/ 	.word	0x00000002
        /*0030*/ 	.string	""
        /*0030*/ 	.string	"ptxas"
        /*0030*/ 	.string	"Cuda compilation tools, release 13.0, V13.0.88"
        /*0030*/ 	.string	"Build cuda_13.0.r13.0/compiler.36424714_0"
        /*0030*/ 	.string	"-arch sm_100 -m 64 "



//--------------------- .note.nv.cuinfo           --------------------------
	.section	.note.nv.cuinfo,"",@"SHT_NOTE"
	.sectionflags	@"SHF_NOTE_NV_CUINFO"
        /*0018*/ 	.short	0x0002
        /*001a*/ 	.short	0x0064
        /*001c*/ 	.short	0x0082
	.zero		2


//--------------------- .nv.info                  --------------------------
	.section	.nv.info,"",@"SHT_CUDA_INFO"
	.align	4


	//----- nvinfo : EIATTR_REGCOUNT
	.align		4
        /*0000*/ 	.byte	0x04, 0x2f
        /*0002*/ 	.short	(.L_2 - .L_1)
	.align		4
.L_1:
        /*0004*/ 	.word	index@(_Z11compute_cosPKfPfi)
        /*0008*/ 	.word	0x00000012


	//----- nvinfo : EIATTR_FRAME_SIZE
	.align		4
.L_2:
        /*000c*/ 	.byte	0x04, 0x11
        /*000e*/ 	.short	(.L_4 - .L_3)
	.align		4
.L_3:
        /*0010*/ 	.word	index@(_Z11compute_cosPKfPfi)
        /*0014*/ 	.word	0x00000000


	//----- nvinfo : EIATTR_REGCOUNT
	.align		4
.L_4:
        /*0018*/ 	.byte	0x04, 0x2f
        /*001a*/ 	.short	(.L_6 - .L_5)
	.align		4
.L_5:
        /*001c*/ 	.word	index@(_Z11compute_sinPKfPfi)
        /*0020*/ 	.word	0x00000012


	//----- nvinfo : EIATTR_FRAME_SIZE
	.align		4
.L_6:
        /*0024*/ 	.byte	0x04, 0x11
        /*0026*/ 	.short	(.L_8 - .L_7)
	.align		4
.L_7:
        /*0028*/ 	.word	index@(_Z11compute_sinPKfPfi)
        /*002c*/ 	.word	0x00000000


	//----- nvinfo : EIATTR_REGCOUNT
	.align		4
.L_8:
        /*0030*/ 	.byte	0x04, 0x2f
        /*0032*/ 	.short	(.L_10 - .L_9)
	.align		4
.L_9:
        /*0034*/ 	.word	index@(_Z10sum_reducePKfPfi)
        /*0038*/ 	.word	0x0000000a


	//----- nvinfo : EIATTR_FRAME_SIZE
	.align		4
.L_10:
        /*003c*/ 	.byte	0x04, 0x11
        /*003e*/ 	.short	(.L_12 - .L_11)
	.align		4
.L_11:
        /*0040*/ 	.word	index@(_Z10sum_reducePKfPfi)
        /*0044*/ 	.word	0x00000000


	//----- nvinfo : EIATTR_MIN_STACK_SIZE
	.align		4
.L_12:
        /*0048*/ 	.byte	0x04, 0x12
        /*004a*/ 	.short	(.L_14 - .L_13)
	.align		4
.L_13:
        /*004c*/ 	.word	index@(_Z10sum_reducePKfPfi)
        /*0050*/ 	.word	0x00000000


	//----- nvinfo : EIATTR_MIN_STACK_SIZE
	.align		4
.L_14:
        /*0054*/ 	.byte	0x04, 0x12
        /*0056*/ 	.short	(.L_16 - .L_15)
	.align		4
.L_15:
        /*0058*/ 	.word	index@(_Z11compute_sinPKfPfi)
        /*005c*/ 	.word	0x00000000


	//----- nvinfo : EIATTR_MIN_STACK_SIZE
	.align		4
.L_16:
        /*0060*/ 	.byte	0x04, 0x12
        /*0062*/ 	.short	(.L_18 - .L_17)
	.align		4
.L_17:
        /*0064*/ 	.word	index@(_Z11compute_cosPKfPfi)
        /*0068*/ 	.word	0x00000000
.L_18:


//--------------------- .nv.compat                --------------------------
	.section	.nv.compat,"",@"SHT_CUDA_COMPAT_INFO"
	.align	4
        /*0000*/ 	.byte	0x02, 0x09, 0x00, 0x00, 0x02, 0x02, 0x01, 0x00, 0x02, 0x05, 0x05, 0x00, 0x03, 0x07, 0x01, 0x01
        /*0010*/ 	.byte	0x02, 0x03, 0x00, 0x00, 0x02, 0x06, 0x01, 0x00, 0x04, 0x0b, 0x08, 0x00, 0x01, 0x00, 0x00, 0x00
        /*0020*/ 	.byte	0x00, 0x00, 0x00, 0x00


//--------------------- .nv.info._Z10sum_reducePKfPfi --------------------------
	.section	.nv.info._Z10sum_reducePKfPfi,"",@"SHT_CUDA_INFO"
	.sectionflags	@""
	.align	4


	//----- nvinfo : EIATTR_CUDA_API_VERSION
	.align		4
        /*0000*/ 	.byte	0x04, 0x37
        /*0002*/ 	.short	(.L_20 - .L_19)
.L_19:
        /*0004*/ 	.word	0x00000082


	//----- nvinfo : EIATTR_KPARAM_INFO
	.align		4
.L_20:
        /*0008*/ 	.byte	0x04, 0x17
        /*000a*/ 	.short	(.L_22 - .L_21)
.L_21:
        /*000c*/ 	.word	0x00000000
        /*0010*/ 	.short	0x0002
        /*0012*/ 	.short	0x0010
        /*0014*/ 	.byte	0x00, 0xf0, 0x11, 0x00


	//----- nvinfo : EIATTR_KPARAM_INFO
	.align		4
.L_22:
        /*0018*/ 	.byte	0x04, 0x17
        /*001a*/ 	.short	(.L_24 - .L_23)
.L_23:
        /*001c*/ 	.word	0x00000000
        /*0020*/ 	.short	0x0001
        /*0022*/ 	.short	0x0008
        /*0024*/ 	.byte	0x00, 0xf5, 0x21, 0x00


	//----- nvinfo : EIATTR_KPARAM_INFO
	.align		4
.L_24:
        /*0028*/ 	.byte	0x04, 0x17
        /*002a*/ 	.short	(.L_26 - .L_25)
.L_25:
        /*002c*/ 	.word	0x00000000
        /*0030*/ 	.short	0x0000
        /*0032*/ 	.short	0x0000
        /*0034*/ 	.byte	0x00, 0xf5, 0x21, 0x00


	//----- nvinfo : EIATTR_SPARSE_MMA_MASK
	.align		4
.L_26:
        /*0038*/ 	.byte	0x03, 0x50
        /*003a*/ 	.short	0x0000


	//----- nvinfo : EIATTR_MAXREG_COUNT
	.align		4
        /*003c*/ 	.byte	0x03, 0x1b
        /*003e*/ 	.short	0x00ff


	//----- nvinfo : EIATTR_NUM_BARRIERS
	.align		4
        /*0040*/ 	.byte	0x02, 0x4c
        /*0042*/ 	.byte	0x01
	.zero		1


	//----- nvinfo : EIATTR_MERCURY_ISA_VERSION
	.align		4
        /*0044*/ 	.byte	0x03, 0x5f
        /*0046*/ 	.short	0x0101


	//----- nvinfo : EIATTR_VRC_CTA_INIT_COUNT
	.align		4
        /*0048*/ 	.byte	0x02, 0x4a
	.zero		1
	.zero		1


	//----- nvinfo : EIATTR_EXIT_INSTR_OFFSETS
	.align		4
        /*004c*/ 	.byte	0x04, 0x1c
        /*004e*/ 	.short	(.L_28 - .L_27)


	//   ....[0]....
.L_27:
        /*0050*/ 	.word	0x00000200


	//   ....[1]....
        /*0054*/ 	.word	0x00000270


	//----- nvinfo : EIATTR_CBANK_PARAM_SIZE
	.align		4
.L_28:
        /*0058*/ 	.byte	0x03, 0x19
        /*005a*/ 	.short	0x0014


	//----- nvinfo : EIATTR_PARAM_CBANK
	.align		4
        /*005c*/ 	.byte	0x04, 0x0a
        /*005e*/ 	.short	(.L_30 - .L_29)
	.align		4
.L_29:
        /*0060*/ 	.word	index@(.nv.constant0._Z10sum_reducePKfPfi)
        /*0064*/ 	.short	0x0380
        /*0066*/ 	.short	0x0014


	//----- nvinfo : EIATTR_SW_WAR
	.align		4
.L_30:
        /*0068*/ 	.byte	0x04, 0x36
        /*006a*/ 	.short	(.L_32 - .L_31)
.L_31:
        /*006c*/ 	.word	0x00000008
.L_32:


//--------------------- .nv.info._Z11compute_sinPKfPfi --------------------------
	.section	.nv.info._Z11compute_sinPKfPfi,"",@"SHT_CUDA_INFO"
	.sectionflags	@""
	.align	4


	//----- nvinfo : EIATTR_CUDA_API_VERSION
	.align		4
        /*0000*/ 	.byte	0x04, 0x37
        /*0002*/ 	.short	(.L_34 - .L_33)
.L_33:
        /*0004*/ 	.word	0x00000082


	//----- nvinfo : EIATTR_KPARAM_INFO
	.align		4
.L_34:
        /*0008*/ 	.byte	0x04, 0x17
        /*000a*/ 	.short	(.L_36 - .L_35)
.L_35:
        /*000c*/ 	.word	0x00000000
        /*0010*/ 	.short	0x0002
        /*0012*/ 	.short	0x0010
        /*0014*/ 	.byte	0x00, 0xf0, 0x11, 0x00


	//----- nvinfo : EIATTR_KPARAM_INFO
	.align		4
.L_36:
        /*0018*/ 	.byte	0x04, 0x17
        /*001a*/ 	.short	(.L_38 - .L_37)
.L_37:
        /*001c*/ 	.word	0x00000000
        /*0020*/ 	.short	0x0001
        /*0022*/ 	.short	0x0008
        /*0024*/ 	.byte	0x00, 0xf5, 0x21, 0x00


	//----- nvinfo : EIATTR_KPARAM_INFO
	.align		4
.L_38:
        /*0028*/ 	.byte	0x04, 0x17
        /*002a*/ 	.short	(.L_40 - .L_39)
.L_39:
        /*002c*/ 	.word	0x00000000
        /*0030*/ 	.short	0x0000
        /*0032*/ 	.short	0x0000
        /*0034*/ 	.byte	0x00, 0xf5, 0x21, 0x00


	//----- nvinfo : EIATTR_SPARSE_MMA_MASK
	.align		4
.L_40:
        /*0038*/ 	.byte	0x03, 0x50
        /*003a*/ 	.short	0x0000


	//----- nvinfo : EIATTR_MAXREG_COUNT
	.align		4
        /*003c*/ 	.byte	0x03, 0x1b
        /*003e*/ 	.short	0x00ff


	//----- nvinfo : EIATTR_MERCURY_ISA_VERSION
	.align		4
        /*0040*/ 	.byte	0x03, 0x5f
        /*0042*/ 	.short	0x0101


	//----- nvinfo : EIATTR_VRC_CTA_INIT_COUNT
	.align		4
        /*0044*/ 	.byte	0x02, 0x4a
	.zero		1
	.zero		1


	//----- nvinfo : EIATTR_EXIT_INSTR_OFFSETS
	.align		4
        /*0048*/ 	.byte	0x04, 0x1c
        /*004a*/ 	.short	(.L_42 - .L_41)


	//   ....[0]....
.L_41:
        /*004c*/ 	.word	0x00000070


	//   ....[1]....
        /*0050*/ 	.word	0x000008a0


	//----- nvinfo : EIATTR_CRS_STACK_SIZE
	.align		4
.L_42:
        /*0054*/ 	.byte	0x04, 0x1e
        /*0056*/ 	.short	(.L_44 - .L_43)
.L_43:
        /*0058*/ 	.word	0x00000000


	//----- nvinfo : EIATTR_CBANK_PARAM_SIZE
	.align		4
.L_44:
        /*005c*/ 	.byte	0x03, 0x19
        /*005e*/ 	.short	0x0014


	//----- nvinfo : EIATTR_PARAM_CBANK
	.align		4
        /*0060*/ 	.byte	0x04, 0x0a
        /*0062*/ 	.short	(.L_46 - .L_45)
	.align		4
.L_45:
        /*0064*/ 	.word	index@(.nv.constant0._Z11compute_sinPKfPfi)
        /*0068*/ 	.short	0x0380
        /*006a*/ 	.short	0x0014


	//----- nvinfo : EIATTR_SW_WAR
	.align		4
.L_46:
        /*006c*/ 	.byte	0x04, 0x36
        /*006e*/ 	.short	(.L_48 - .L_47)
.L_47:
        /*0070*/ 	.word	0x00000008
.L_48:


//--------------------- .nv.info._Z11compute_cosPKfPfi --------------------------
	.section	.nv.info._Z11compute_cosPKfPfi,"",@"SHT_CUDA_INFO"
	.sectionflags	@""
	.align	4


	//----- nvinfo : EIATTR_CUDA_API_VERSION
	.align		4
        /*0000*/ 	.byte	0x04, 0x37
        /*0002*/ 	.short	(.L_50 - .L_49)
.L_49:
        /*0004*/ 	.word	0x00000082


	//----- nvinfo : EIATTR_KPARAM_INFO
	.align		4
.L_50:
        /*0008*/ 	.byte	0x04, 0x17
        /*000a*/ 	.short	(.L_52 - .L_51)
.L_51:
        /*000c*/ 	.word	0x00000000
        /*0010*/ 	.short	0x0002
        /*0012*/ 	.short	0x0010
        /*0014*/ 	.byte	0x00, 0xf0, 0x11, 0x00


	//----- nvinfo : EIATTR_KPARAM_INFO
	.align		4
.L_52:
        /*0018*/ 	.byte	0x04, 0x17
        /*001a*/ 	.short	(.L_54 - .L_53)
.L_53:
        /*001c*/ 	.word	0x00000000
        /*0020*/ 	.short	0x0001
        /*0022*/ 	.short	0x0008
        /*0024*/ 	.byte	0x00, 0xf5, 0x21, 0x00


	//----- nvinfo : EIATTR_KPARAM_INFO
	.align		4
.L_54:
        /*0028*/ 	.byte	0x04, 0x17
        /*002a*/ 	.short	(.L_56 - .L_55)
.L_55:
        /*002c*/ 	.word	0x00000000
        /*0030*/ 	.short	0x0000
        /*0032*/ 	.short	0x0000
        /*0034*/ 	.byte	0x00, 0xf5, 0x21, 0x00


	//----- nvinfo : EIATTR_SPARSE_MMA_MASK
	.align		4
.L_56:
        /*0038*/ 	.byte	0x03, 0x50
        /*003a*/ 	.short	0x0000


	//----- nvinfo : EIATTR_MAXREG_COUNT
	.align		4
        /*003c*/ 	.byte	0x03, 0x1b
        /*003e*/ 	.short	0x00ff


	//----- nvinfo : EIATTR_MERCURY_ISA_VERSION
	.align		4
        /*0040*/ 	.byte	0x03, 0x5f
        /*0042*/ 	.short	0x0101


	//----- nvinfo : EIATTR_VRC_CTA_INIT_COUNT
	.align		4
        /*0044*/ 	.byte	0x02, 0x4a
	.zero		1
	.zero		1


	//----- nvinfo : EIATTR_EXIT_INSTR_OFFSETS
	.align		4
        /*0048*/ 	.byte	0x04, 0x1c
        /*004a*/ 	.short	(.L_58 - .L_57)


	//   ....[0]....
.L_57:
        /*004c*/ 	.word	0x00000070


	//   ....[1]....
        /*0050*/ 	.word	0x000008b0


	//----- nvinfo : EIATTR_CRS_STACK_SIZE
	.align		4
.L_58:
        /*0054*/ 	.byte	0x04, 0x1e
        /*0056*/ 	.short	(.L_60 - .L_59)
.L_59:
        /*0058*/ 	.word	0x00000000


	//----- nvinfo : EIATTR_CBANK_PARAM_SIZE
	.align		4
.L_60:
        /*005c*/ 	.byte	0x03, 0x19
        /*005e*/ 	.short	0x0014


	//----- nvinfo : EIATTR_PARAM_CBANK
	.align		4
        /*0060*/ 	.byte	0x04, 0x0a
        /*0062*/ 	.short	(.L_62 - .L_61)
	.align		4
.L_61:
        /*0064*/ 	.word	index@(.nv.constant0._Z11compute_cosPKfPfi)
        /*0068*/ 	.short	0x0380
        /*006a*/ 	.short	0x0014


	//----- nvinfo : EIATTR_SW_WAR
	.align		4
.L_62:
        /*006c*/ 	.byte	0x04, 0x36
        /*006e*/ 	.short	(.L_64 - .L_63)
.L_63:
        /*0070*/ 	.word	0x00000008
.L_64:


//--------------------- .nv.callgraph             --------------------------
	.section	.nv.callgraph,"",@"SHT_CUDA_CALLGRAPH"
	.align	4
	.sectionentsize	8
	.align		4
        /*0000*/ 	.word	0x00000000
	.align		4
        /*0004*/ 	.word	0xffffffff
	.align		4
        /*0008*/ 	.word	0x00000000
	.align		4
        /*000c*/ 	.word	0xfffffffe
	.align		4
        /*0010*/ 	.word	0x00000000
	.align		4
        /*0014*/ 	.word	0xfffffffd
	.align		4
        /*0018*/ 	.word	0x00000000
	.align		4
        /*001c*/ 	.word	0xfffffffc


//--------------------- .nv.constant4             --------------------------
	.section	.nv.constant4,"a",@progbits
	.align	8
	.align		8
.nv.constant4:
        /*0000*/ 	.dword	__cudart_i2opi_f


//--------------------- .text._Z10sum_reducePKfPfi --------------------------
	.section	.text._Z10sum_reducePKfPfi,"ax",@progbits
	.align	128
        .global         _Z10sum_reducePKfPfi
        .type           _Z10sum_reducePKfPfi,@function
        .size           _Z10sum_reducePKfPfi,(.L_x_15 - _Z10sum_reducePKfPfi)
        .other          _Z10sum_reducePKfPfi,@"STO_CUDA_ENTRY STV_DEFAULT"
_Z10sum_reducePKfPfi:
.text._Z10sum_reducePKfPfi:
[----:B------:R-:W-:Y:S01]  /*0000*/  LDC R1, c[0x0][0x37c] ;  /* 0x0000df00ff017b82 */ /* 0x000fe20000000800 */
[----:B------:R-:W0:Y:S07]  /*0010*/  S2R R7, SR_TID.X ;  /* 0x0000000000077919 */ /* 0x000e2e0000002100 */
[----:B------:R-:W0:Y:S01]  /*0020*/  S2UR UR4, SR_CTAID.X ;  /* 0x00000000000479c3 */ /* 0x000e220000002500 */
[----:B------:R-:W1:Y:S01]  /*0030*/  LDCU UR5, c[0x0][0x390] ;  /* 0x00007200ff0577ac */ /* 0x000e620008000800 */
[----:B------:R-:W-:Y:S01]  /*0040*/  IMAD.MOV.U32 R4, RZ, RZ, RZ ;  /* 0x000000ffff047224 */ /* 0x000fe200078e00ff */
[----:B------:R-:W2:Y:S05]  /*0050*/  LDCU.64 UR6, c[0x0][0x358] ;  /* 0x00006b00ff0677ac */ /* 0x000eaa0008000a00 */
[----:B------:R-:W0:Y:S02]  /*0060*/  LDC R0, c[0x0][0x360] ;  /* 0x0000d800ff007b82 */ /* 0x000e240000000800 */
[----:B0-----:R-:W-:-:S05]  /*0070*/  IMAD R5, R0, UR4, R7 ;  /* 0x0000000400057c24 */ /* 0x001fca000f8e0207 */
[----:B-1----:R-:W-:-:S13]  /*0080*/  ISETP.GE.AND P0, PT, R5, UR5, PT ;  /* 0x0000000505007c0c */ /* 0x002fda000bf06270 */
[----:B------:R-:W0:Y:S02]  /*0090*/  @!P0 LDC.64 R2, c[0x0][0x380] ;  /* 0x0000e000ff028b82 */ /* 0x000e240000000a00 */
[----:B0-----:R-:W-:-:S05]  /*00a0*/  @!P0 IMAD.WIDE R2, R5, 0x4, R2 ;  /* 0x0000000405028825 */ /* 0x001fca00078e0202 */
[----:B--2---:R-:W2:Y:S01]  /*00b0*/  @!P0 LDG.E R4, desc[UR6][R2.64] ;  /* 0x0000000602048981 */ /* 0x004ea2000c1e1900 */
[----:B------:R-:W0:Y:S01]  /*00c0*/  S2UR UR5, SR_CgaCtaId ;  /* 0x00000000000579c3 */ /* 0x000e220000008800 */
[----:B------:R-:W-:Y:S01]  /*00d0*/  UMOV UR4, 0x400 ;  /* 0x0000040000047882 */ /* 0x000fe20000000000 */
[----:B------:R-:W-:Y:S02]  /*00e0*/  ISETP.GE.U32.AND P1, PT, R0, 0x2, PT ;  /* 0x000000020000780c */ /* 0x000fe40003f26070 */
[----:B------:R-:W-:Y:S01]  /*00f0*/  ISETP.NE.AND P0, PT, R7, RZ, PT ;  /* 0x000000ff0700720c */ /* 0x000fe20003f05270 */
[----:B0-----:R-:W-:-:S06]  /*0100*/  ULEA UR4, UR5, UR4, 0x18 ;  /* 0x0000000405047291 */ /* 0x001fcc000f8ec0ff */
[----:B------:R-:W-:-:S05]  /*0110*/  LEA R5, R7, UR4, 0x2 ;  /* 0x0000000407057c11 */ /* 0x000fca000f8e10ff */
[----:B--2---:R0:W-:Y:S01]  /*0120*/  STS [R5], R4 ;  /* 0x0000000405007388 */ /* 0x0041e20000000800 */
[----:B------:R-:W-:Y:S06]  /*0130*/  BAR.SYNC.DEFER_BLOCKING 0x0 ;  /* 0x0000000000007b1d */ /* 0x000fec0000010000 */
[----:B------:R-:W-:Y:S05]  /*0140*/  @!P1 BRA `(.L_x_0) ;  /* 0x00000000002c9947 */ /* 0x000fea0003800000 */
.L_x_1:
[----:B------:R-:W-:-:S04]  /*0150*/  SHF.R.U32.HI R6, RZ, 0x1, R0 ;  /* 0x00000001ff067819 */ /* 0x000fc80000011600 */
[----:B------:R-:W-:-:S13]  /*0160*/  ISETP.GE.U32.AND P1, PT, R7, R6, PT ;  /* 0x000000060700720c */ /* 0x000fda0003f26070 */
[----:B------:R-:W-:Y:S01]  /*0170*/  @!P1 IMAD R2, R6, 0x4, R5 ;  /* 0x0000000406029824 */ /* 0x000fe200078e0205 */
[----:B------:R-:W-:Y:S05]  /*0180*/  @!P1 LDS R3, [R5] ;  /* 0x0000000005039984 */ /* 0x000fea0000000800 */
[----:B------:R-:W0:Y:S02]  /*0190*/  @!P1 LDS R2, [R2] ;  /* 0x0000000002029984 */ /* 0x000e240000000800 */
[----:B0-----:R-:W-:-:S05]  /*01a0*/  @!P1 FADD R4, R2, R3 ;  /* 0x0000000302049221 */ /* 0x001fca0000000000 */
[----:B------:R1:W-:Y:S01]  /*01b0*/  @!P1 STS [R5], R4 ;  /* 0x0000000405009388 */ /* 0x0003e20000000800 */
[----:B------:R-:W-:Y:S01]  /*01c0*/  BAR.SYNC.DEFER_BLOCKING 0x0 ;  /* 0x0000000000007b1d */ /* 0x000fe20000010000 */
[----:B------:R-:W-:Y:S01]  /*01d0*/  ISETP.GT.U32.AND P1, PT, R0, 0x3, PT ;  /* 0x000000030000780c */ /* 0x000fe20003f24070 */
[----:B------:R-:W-:-:S12]  /*01e0*/  IMAD.MOV.U32 R0, RZ, RZ, R6 ;  /* 0x000000ffff007224 */ /* 0x000fd800078e0006 */
[----:B-1----:R-:W-:Y:S05]  /*01f0*/  @P1 BRA `(.L_x_1) ;  /* 0xfffffffc00d41947 */ /* 0x002fea000383ffff */
.L_x_0:
[----:B------:R-:W-:Y:S05]  /*0200*/  @P0 EXIT ;  /* 0x000000000000094d */ /* 0x000fea0003800000 */
[----:B------:R-:W1:Y:S01]  /*0210*/  S2UR UR5, SR_CgaCtaId ;  /* 0x00000000000579c3 */ /* 0x000e620000008800 */
[----:B------:R-:W-:-:S07]  /*0220*/  UMOV UR4, 0x400 ;  /* 0x0000040000047882 */ /* 0x000fce0000000000 */
[----:B------:R-:W2:Y:S01]  /*0230*/  LDC.64 R2, c[0x0][0x388] ;  /* 0x0000e200ff027b82 */ /* 0x000ea20000000a00 */
[----:B-1----:R-:W-:-:S09]  /*0240*/  ULEA UR4, UR5, UR4, 0x18 ;  /* 0x0000000405047291 */ /* 0x002fd2000f8ec0ff */
[----:B0-----:R-:W2:Y:S04]  /*0250*/  LDS R5, [UR4] ;  /* 0x00000004ff057984 */ /* 0x001ea80008000800 */
[----:B--2---:R-:W-:Y:S01]  /*0260*/  REDG.E.ADD.F32.FTZ.RN.STRONG.GPU desc[UR6][R2.64], R5 ;  /* 0x00000005020079a6 */ /* 0x004fe2000c12f306 */
[----:B------:R-:W-:Y:S05]  /*0270*/  EXIT ;  /* 0x000000000000794d */ /* 0x000fea0003800000 */
.L_x_2:
[----:B------:R-:W-:-:S00]  /*0280*/  BRA `(.L_x_2) ;  /* 0xfffffffc00fc7947 */ /* 0x000fc0000383ffff */
[----:B------:R-:W-:-:S00]  /*0290*/  NOP ;  /* 0x0000000000007918 */ /* 0x000fc00000000000 */
        /* <DEDUP_REMOVED lines=14> */
.L_x_15:


//--------------------- .text._Z11compute_sinPKfPfi --------------------------
	.section	.text._Z11compute_sinPKfPfi,"ax",@progbits
	.align	128
        .global         _Z11compute_sinPKfPfi
        .type           _Z11compute_sinPKfPfi,@function
        .size           _Z11compute_sinPKfPfi,(.L_x_16 - _Z11compute_sinPKfPfi)
        .other          _Z11compute_sinPKfPfi,@"STO_CUDA_ENTRY STV_DEFAULT"
_Z11compute_sinPKfPfi:
.text._Z11compute_sinPKfPfi:
[----:B------:R-:W-:Y:S01]  /*0000*/  LDC R1, c[0x0][0x37c] ;  /* 0x0000df00ff017b82 */ /* 0x000fe20000000800 */
[----:B------:R-:W0:Y:S07]  /*0010*/  S2R R3, SR_TID.X ;  /* 0x0000000000037919 */ /* 0x000e2e0000002100 */
[----:B------:R-:W0:Y:S01]  /*0020*/  S2UR UR4, SR_CTAID.X ;  /* 0x00000000000479c3 */ /* 0x000e220000002500 */
[----:B------:R-:W1:Y:S07]  /*0030*/  LDCU UR5, c[0x0][0x390] ;  /* 0x00007200ff0577ac */ /* 0x000e6e0008000800 */
[----:B------:R-:W0:Y:S02]  /*0040*/  LDC R2, c[0x0][0x360] ;  /* 0x0000d800ff027b82 */ /* 0x000e240000000800 */
[----:B0-----:R-:W-:-:S05]  /*0050*/  IMAD R2, R2, UR4, R3 ;  /* 0x0000000402027c24 */ /* 0x001fca000f8e0203 */
[----:B-1----:R-:W-:-:S13]  /*0060*/  ISETP.GE.AND P0, PT, R2, UR5, PT ;  /* 0x0000000502007c0c */ /* 0x002fda000bf06270 */
[----:B------:R-:W-:Y:S05]  /*0070*/  @P0 EXIT ;  /* 0x000000000000094d */ /* 0x000fea0003800000 */
[----:B------:R-:W0:Y:S01]  /*0080*/  LDC.64 R4, c[0x0][0x380] ;  /* 0x0000e000ff047b82 */ /* 0x000e220000000a00 */
[----:B------:R-:W1:Y:S01]  /*0090*/  LDCU.64 UR6, c[0x0][0x358] ;  /* 0x00006b00ff0677ac */ /* 0x000e620008000a00 */
[----:B0-----:R-:W-:-:S05]  /*00a0*/  IMAD.WIDE R4, R2, 0x4, R4 ;  /* 0x0000000402047825 */ /* 0x001fca00078e0204 */
[----:B-1----:R-:W2:Y:S01]  /*00b0*/  LDG.E R0, desc[UR6][R4.64] ;  /* 0x0000000604007981 */ /* 0x002ea2000c1e1900 */
[----:B------:R-:W-:Y:S01]  /*00c0*/  BSSY.RECONVERGENT B0, `(.L_x_3) ;  /* 0x0000069000007945 */ /* 0x000fe20003800200 */
[C---:B--2---:R-:W-:Y:S01]  /*00d0*/  FMUL R3, R0.reuse, 0.63661974668502807617 ;  /* 0x3f22f98300037820 */ /* 0x044fe20000400000 */
[----:B------:R-:W-:-:S05]  /*00e0*/  FSETP.GE.AND P0, PT, |R0|, 105615, PT ;  /* 0x47ce47800000780b */ /* 0x000fca0003f06200 */
[----:B------:R-:W0:Y:S02]  /*00f0*/  F2I.NTZ R3, R3 ;  /* 0x0000000300037305 */ /* 0x000e240000203100 */
[----:B0-----:R-:W-:-:S05]  /*0100*/  I2FP.F32.S32 R7, R3 ;  /* 0x0000000300077245 */ /* 0x001fca0000201400 */
[----:B------:R-:W-:-:S04]  /*0110*/  FFMA R6, R7, -1.5707962512969970703, R0 ;  /* 0xbfc90fda07067823 */ /* 0x000fc80000000000 */
[----:B------:R-:W-:-:S04]  /*0120*/  FFMA R6, R7, -7.5497894158615963534e-08, R6 ;  /* 0xb3a2216807067823 */ /* 0x000fc80000000006 */
[----:B------:R-:W-:Y:S01]  /*0130*/  FFMA R6, R7, -5.3903029534742383927e-15, R6 ;  /* 0xa7c234c507067823 */ /* 0x000fe20000000006 */
[----:B------:R-:W-:Y:S06]  /*0140*/  @!P0 BRA `(.L_x_4) ;  /* 0x0000000400808947 */ /* 0x000fec0003800000 */
[----:B------:R-:W-:-:S13]  /*0150*/  FSETP.NEU.AND P0, PT, |R0|, +INF , PT ;  /* 0x7f8000000000780b */ /* 0x000fda0003f0d200 */
[----:B------:R-:W-:Y:S01]  /*0160*/  @!P0 FMUL R6, RZ, R0 ;  /* 0x00000000ff068220 */ /* 0x000fe20000400000 */
[----:B------:R-:W-:Y:S01]  /*0170*/  @!P0 IMAD.MOV.U32 R3, RZ, RZ, RZ ;  /* 0x000000ffff038224 */ /* 0x000fe200078e00ff */
[----:B------:R-:W-:Y:S06]  /*0180*/  @!P0 BRA `(.L_x_4) ;  /* 0x0000000400708947 */ /* 0x000fec0003800000 */
[----:B------:R-:W-:Y:S01]  /*0190*/  IMAD.SHL.U32 R3, R0, 0x100, RZ ;  /* 0x0000010000037824 */ /* 0x000fe200078e00ff */
[----:B------:R-:W0:Y:S01]  /*01a0*/  LDCU.64 UR8, c[0x4][URZ] ;  /* 0x01000000ff0877ac */ /* 0x000e220008000a00 */
[----:B------:R-:W-:Y:S02]  /*01b0*/  IMAD.MOV.U32 R11, RZ, RZ, RZ ;  /* 0x000000ffff0b7224 */ /* 0x000fe400078e00ff */
[----:B------:R-:W-:Y:S01]  /*01c0*/  IMAD.MOV.U32 R8, RZ, RZ, RZ ;  /* 0x000000ffff087224 */ /* 0x000fe200078e00ff */
[----:B------:R-:W-:Y:S01]  /*01d0*/  LOP3.LUT R3, R3, 0x80000000, RZ, 0xfc, !PT ;  /* 0x8000000003037812 */ /* 0x000fe200078efcff */
[----:B------:R-:W-:Y:S01]  /*01e0*/  UMOV UR5, URZ ;  /* 0x000000ff00057c82 */ /* 0x000fe20008000000 */
[----:B------:R-:W-:-:S05]  /*01f0*/  UMOV UR4, URZ ;  /* 0x000000ff00047c82 */ /* 0x000fca0008000000 */
.L_x_5:
[----:B0-----:R-:W-:Y:S01]  /*0200*/  IMAD.U32 R6, RZ, RZ, UR8 ;  /* 0x00000008ff067e24 */ /* 0x001fe2000f8e00ff */
[----:B------:R-:W-:-:S05]  /*0210*/  MOV R7, UR9 ;  /* 0x0000000900077c02 */ /* 0x000fca0008000f00 */
[----:B------:R-:W2:Y:S01]  /*0220*/  LDG.E.CONSTANT R4, desc[UR6][R6.64] ;  /* 0x0000000606047981 */ /* 0x000ea2000c1e9900 */
[----:B------:R-:W-:Y:S01]  /*0230*/  UIADD3 UR4, UPT, UPT, UR4, 0x1, URZ ;  /* 0x0000000104047890 */ /* 0x000fe2000fffe0ff */
[C---:B------:R-:W-:Y:S01]  /*0240*/  ISETP.EQ.AND P0, PT, R8.reuse, RZ, PT ;  /* 0x000000ff0800720c */ /* 0x040fe20003f02270 */
[----:B------:R-:W-:Y:S01]  /*0250*/  UIADD3 UR8, UP1, UPT, UR8, 0x4, URZ ;  /* 0x0000000408087890 */ /* 0x000fe2000ff3e0ff */
[C---:B------:R-:W-:Y:S01]  /*0260*/  ISETP.EQ.AND P1, PT, R8.reuse, 0x4, PT ;  /* 0x000000040800780c */ /* 0x040fe20003f22270 */
[----:B------:R-:W-:Y:S01]  /*0270*/  UISETP.NE.AND UP0, UPT, UR4, 0x6, UPT ;  /* 0x000000060400788c */ /* 0x000fe2000bf05270 */
[C---:B------:R-:W-:Y:S01]  /*0280*/  ISETP.EQ.AND P2, PT, R8.reuse, 0x8, PT ;  /* 0x000000080800780c */ /* 0x040fe20003f42270 */
[----:B------:R-:W-:Y:S01]  /*0290*/  UIADD3.X UR9, UPT, UPT, URZ, UR9, URZ, UP1, !UPT ;  /* 0x00000009ff097290 */ /* 0x000fe20008ffe4ff */
[C---:B------:R-:W-:Y:S02]  /*02a0*/  ISETP.EQ.AND P3, PT, R8.reuse, 0xc, PT ;  /* 0x0000000c0800780c */ /* 0x040fe40003f62270 */
[----:B------:R-:W-:-:S02]  /*02b0*/  ISETP.EQ.AND P4, PT, R8, 0x10, PT ;  /* 0x000000100800780c */ /* 0x000fc40003f82270 */
[C---:B------:R-:W-:Y:S01]  /*02c0*/  ISETP.EQ.AND P5, PT, R8.reuse, 0x14, PT ;  /* 0x000000140800780c */ /* 0x040fe20003fa2270 */
[----:B------:R-:W-:Y:S02]  /*02d0*/  VIADD R8, R8, 0x4 ;  /* 0x0000000408087836 */ /* 0x000fe40000000000 */
[----:B--2---:R-:W-:-:S03]  /*02e0*/  IMAD.WIDE.U32 R4, R4, R3, RZ ;  /* 0x0000000304047225 */ /* 0x004fc600078e00ff */
[----:B------:R-:W-:-:S04]  /*02f0*/  IADD3 R4, P6, PT, R4, R11, RZ ;  /* 0x0000000b04047210 */ /* 0x000fc80007fde0ff */
[----:B------:R-:W-:Y:S01]  /*0300*/  IADD3.X R11, PT, PT, R5, UR5, RZ, P6, !PT ;  /* 0x00000005050b7c10 */ /* 0x000fe2000b7fe4ff */
[--C-:B------:R-:W-:Y:S01]  /*0310*/  @P0 IMAD.MOV.U32 R9, RZ, RZ, R4.reuse ;  /* 0x000000ffff090224 */ /* 0x100fe200078e0004 */
[----:B------:R-:W-:Y:S01]  /*0320*/  @P4 MOV R14, R4 ;  /* 0x00000004000e4202 */ /* 0x000fe20000000f00 */
[--C-:B------:R-:W-:Y:S02]  /*0330*/  @P1 IMAD.MOV.U32 R10, RZ, RZ, R4.reuse ;  /* 0x000000ffff0a1224 */ /* 0x100fe400078e0004 */
[--C-:B------:R-:W-:Y:S02]  /*0340*/  @P2 IMAD.MOV.U32 R12, RZ, RZ, R4.reuse ;  /* 0x000000ffff0c2224 */ /* 0x100fe400078e0004 */
[--C-:B------:R-:W-:Y:S02]  /*0350*/  @P3 IMAD.MOV.U32 R13, RZ, RZ, R4.reuse ;  /* 0x000000ffff0d3224 */ /* 0x100fe400078e0004 */
[----:B------:R-:W-:Y:S01]  /*0360*/  @P5 IMAD.MOV.U32 R15, RZ, RZ, R4 ;  /* 0x000000ffff0f5224 */ /* 0x000fe200078e0004 */
[----:B------:R-:W-:Y:S06]  /*0370*/  BRA.U UP0, `(.L_x_5) ;  /* 0xfffffffd00a07547 */ /* 0x000fec000b83ffff */
[----:B------:R-:W-:Y:S01]  /*0380*/  SHF.R.U32.HI R3, RZ, 0x17, R0 ;  /* 0x00000017ff037819 */ /* 0x000fe20000011600 */
[----:B------:R-:W-:Y:S03]  /*0390*/  BSSY.RECONVERGENT B1, `(.L_x_6) ;  /* 0x0000029000017945 */ /* 0x000fe60003800200 */
[C---:B------:R-:W-:Y:S02]  /*03a0*/  LOP3.LUT R4, R3.reuse, 0xe0, RZ, 0xc0, !PT ;  /* 0x000000e003047812 */ /* 0x040fe400078ec0ff */
[----:B------:R-:W-:-:S03]  /*03b0*/  LOP3.LUT P6, RZ, R3, 0x1f, RZ, 0xc0, !PT ;  /* 0x0000001f03ff7812 */ /* 0x000fc600078cc0ff */
[----:B------:R-:W-:-:S05]  /*03c0*/  VIADD R4, R4, 0xffffff80 ;  /* 0xffffff8004047836 */ /* 0x000fca0000000000 */
[----:B------:R-:W-:-:S05]  /*03d0*/  SHF.R.U32.HI R4, RZ, 0x5, R4 ;  /* 0x00000005ff047819 */ /* 0x000fca0000011604 */
[----:B------:R-:W-:-:S05]  /*03e0*/  IMAD.U32 R6, R4, -0x4, RZ ;  /* 0xfffffffc04067824 */ /* 0x000fca00078e00ff */
[C---:B------:R-:W-:Y:S02]  /*03f0*/  ISETP.EQ.AND P3, PT, R6.reuse, -0x18, PT ;  /* 0xffffffe80600780c */ /* 0x040fe40003f62270 */
[C---:B------:R-:W-:Y:S02]  /*0400*/  ISETP.EQ.AND P4, PT, R6.reuse, -0x14, PT ;  /* 0xffffffec0600780c */ /* 0x040fe40003f82270 */
[C---:B------:R-:W-:Y:S02]  /*0410*/  ISETP.EQ.AND P2, PT, R6.reuse, -0x10, PT ;  /* 0xfffffff00600780c */ /* 0x040fe40003f42270 */
[C---:B------:R-:W-:Y:S02]  /*0420*/  ISETP.EQ.AND P1, PT, R6.reuse, -0xc, PT ;  /* 0xfffffff40600780c */ /* 0x040fe40003f22270 */
[C---:B------:R-:W-:Y:S02]  /*0430*/  ISETP.EQ.AND P0, PT, R6.reuse, -0x8, PT ;  /* 0xfffffff80600780c */ /* 0x040fe40003f02270 */
[----:B------:R-:W-:-:S03]  /*0440*/  ISETP.EQ.AND P5, PT, R6, RZ, PT ;  /* 0x000000ff0600720c */ /* 0x000fc60003fa2270 */
[----:B------:R-:W-:Y:S02]  /*0450*/  @P3 MOV R4, R9 ;  /* 0x0000000900043202 */ /* 0x000fe40000000f00 */
[C---:B------:R-:W-:Y:S01]  /*0460*/  ISETP.EQ.AND P3, PT, R6.reuse, -0x4, PT ;  /* 0xfffffffc0600780c */ /* 0x040fe20003f62270 */
[----:B------:R-:W-:Y:S02]  /*0470*/  @P4 IMAD.MOV.U32 R5, RZ, RZ, R9 ;  /* 0x000000ffff054224 */ /* 0x000fe400078e0009 */
[----:B------:R-:W-:Y:S01]  /*0480*/  @P4 IMAD.MOV.U32 R4, RZ, RZ, R10 ;  /* 0x000000ffff044224 */ /* 0x000fe200078e000a */
[----:B------:R-:W-:Y:S01]  /*0490*/  ISETP.EQ.AND P4, PT, R6, 0x4, PT ;  /* 0x000000040600780c */ /* 0x000fe20003f82270 */
[----:B------:R-:W-:Y:S02]  /*04a0*/  @P2 IMAD.MOV.U32 R4, RZ, RZ, R12 ;  /* 0x000000ffff042224 */ /* 0x000fe400078e000c */
[----:B------:R-:W-:Y:S02]  /*04b0*/  @P1 IMAD.MOV.U32 R4, RZ, RZ, R13 ;  /* 0x000000ffff041224 */ /* 0x000fe400078e000d */
[----:B------:R-:W-:-:S02]  /*04c0*/  @P0 IMAD.MOV.U32 R4, RZ, RZ, R14 ;  /* 0x000000ffff040224 */ /* 0x000fc400078e000e */
[----:B------:R-:W-:Y:S01]  /*04d0*/  @P2 IMAD.MOV.U32 R5, RZ, RZ, R10 ;  /* 0x000000ffff052224 */ /* 0x000fe200078e000a */
[----:B------:R-:W-:Y:S01]  /*04e0*/  @P1 MOV R5, R12 ;  /* 0x0000000c00051202 */ /* 0x000fe20000000f00 */
[----:B------:R-:W-:Y:S01]  /*04f0*/  @P0 IMAD.MOV.U32 R5, RZ, RZ, R13 ;  /* 0x000000ffff050224 */ /* 0x000fe200078e000d */
[----:B------:R-:W-:Y:S01]  /*0500*/  @P3 MOV R4, R15 ;  /* 0x0000000f00043202 */ /* 0x000fe20000000f00 */
[----:B------:R-:W-:Y:S02]  /*0510*/  @P5 IMAD.MOV.U32 R4, RZ, RZ, R11 ;  /* 0x000000ffff045224 */ /* 0x000fe400078e000b */
[----:B------:R-:W-:Y:S02]  /*0520*/  @P3 IMAD.MOV.U32 R5, RZ, RZ, R14 ;  /* 0x000000ffff053224 */ /* 0x000fe400078e000e */
[----:B------:R-:W-:Y:S02]  /*0530*/  @P5 IMAD.MOV.U32 R5, RZ, RZ, R15 ;  /* 0x000000ffff055224 */ /* 0x000fe400078e000f */
[----:B------:R-:W-:-:S02]  /*0540*/  @P4 IMAD.MOV.U32 R5, RZ, RZ, R11 ;  /* 0x000000ffff054224 */ /* 0x000fc400078e000b */
[----:B------:R-:W-:Y:S01]  /*0550*/  IMAD.MOV.U32 R8, RZ, RZ, R4 ;  /* 0x000000ffff087224 */ /* 0x000fe200078e0004 */
[----:B------:R-:W-:Y:S06]  /*0560*/  @!P6 BRA `(.L_x_7) ;  /* 0x00000000002ce947 */ /* 0x000fec0003800000 */
[----:B------:R-:W-:Y:S01]  /*0570*/  @P2 MOV R4, R9 ;  /* 0x0000000900042202 */ /* 0x000fe20000000f00 */
[----:B------:R-:W-:Y:S01]  /*0580*/  @P1 IMAD.MOV.U32 R4, RZ, RZ, R10 ;  /* 0x000000ffff041224 */ /* 0x000fe200078e000a */
[----:B------:R-:W-:Y:S01]  /*0590*/  LOP3.LUT R3, R3, 0x1f, RZ, 0xc0, !PT ;  /* 0x0000001f03037812 */ /* 0x000fe200078ec0ff */
[----:B------:R-:W-:Y:S01]  /*05a0*/  @P0 IMAD.MOV.U32 R4, RZ, RZ, R12 ;  /* 0x000000ffff040224 */ /* 0x000fe200078e000c */
[----:B------:R-:W-:Y:S01]  /*05b0*/  ISETP.EQ.AND P0, PT, R6, 0x8, PT ;  /* 0x000000080600780c */ /* 0x000fe20003f02270 */
[----:B------:R-:W-:Y:S01]  /*05c0*/  @P3 IMAD.MOV.U32 R4, RZ, RZ, R13 ;  /* 0x000000ffff043224 */ /* 0x000fe200078e000d */
[----:B------:R-:W-:Y:S01]  /*05d0*/  SHF.L.W.U32.HI R8, R5, R3, R8 ;  /* 0x0000000305087219 */ /* 0x000fe20000010e08 */
[----:B------:R-:W-:Y:S01]  /*05e0*/  @P5 IMAD.MOV.U32 R4, RZ, RZ, R14 ;  /* 0x000000ffff045224 */ /* 0x000fe200078e000e */
[----:B------:R-:W-:-:S09]  /*05f0*/  @P4 MOV R4, R15 ;  /* 0x0000000f00044202 */ /* 0x000fd20000000f00 */
[----:B------:R-:W-:-:S05]  /*0600*/  @P0 IMAD.MOV.U32 R4, RZ, RZ, R11 ;  /* 0x000000ffff040224 */ /* 0x000fca00078e000b */
[----:B------:R-:W-:-:S07]  /*0610*/  SHF.L.W.U32.HI R5, R4, R3, R5 ;  /* 0x0000000304057219 */ /* 0x000fce0000010e05 */
.L_x_7:
[----:B------:R-:W-:Y:S05]  /*0620*/  BSYNC.RECONVERGENT B1 ;  /* 0x0000000000017941 */ /* 0x000fea0003800200 */
.L_x_6:
[C---:B------:R-:W-:Y:S01]  /*0630*/  SHF.L.W.U32.HI R9, R5.reuse, 0x2, R8 ;  /* 0x0000000205097819 */ /* 0x040fe20000010e08 */
[----:B------:R-:W-:Y:S01]  /*0640*/  IMAD.SHL.U32 R5, R5, 0x4, RZ ;  /* 0x0000000405057824 */ /* 0x000fe200078e00ff */
[----:B------:R-:W-:Y:S01]  /*0650*/  UMOV UR4, 0x54442d19 ;  /* 0x54442d1900047882 */ /* 0x000fe20000000000 */
[----:B------:R-:W-:Y:S01]  /*0660*/  UMOV UR5, 0x3bf921fb ;  /* 0x3bf921fb00057882 */ /* 0x000fe20000000000 */
[----:B------:R-:W-:Y:S02]  /*0670*/  SHF.R.S32.HI R4, RZ, 0x1f, R9 ;  /* 0x0000001fff047819 */ /* 0x000fe40000011409 */
[----:B------:R-:W-:Y:S02]  /*0680*/  ISETP.GE.AND P0, PT, R0, RZ, PT ;  /* 0x000000ff0000720c */ /* 0x000fe40003f06270 */
[C---:B------:R-:W-:Y:S02]  /*0690*/  LOP3.LUT R6, R4.reuse, R5, RZ, 0x3c, !PT ;  /* 0x0000000504067212 */ /* 0x040fe400078e3cff */
[----:B------:R-:W-:-:S02]  /*06a0*/  LOP3.LUT R7, R4, R9, RZ, 0x3c, !PT ;  /* 0x0000000904077212 */ /* 0x000fc400078e3cff */
[----:B------:R-:W-:Y:S02]  /*06b0*/  SHF.R.U32.HI R3, RZ, 0x1e, R8 ;  /* 0x0000001eff037819 */ /* 0x000fe40000011608 */
[----:B------:R-:W0:Y:S01]  /*06c0*/  I2F.F64.S64 R4, R6 ;  /* 0x0000000600047312 */ /* 0x000e220000301c00 */
[C---:B------:R-:W-:Y:S02]  /*06d0*/  LOP3.LUT R0, R9.reuse, R0, RZ, 0x3c, !PT ;  /* 0x0000000009007212 */ /* 0x040fe400078e3cff */
[----:B------:R-:W-:Y:S02]  /*06e0*/  LEA.HI R3, R9, R3, RZ, 0x1 ;  /* 0x0000000309037211 */ /* 0x000fe400078f08ff */
[----:B------:R-:W-:-:S03]  /*06f0*/  ISETP.GE.AND P1, PT, R0, RZ, PT ;  /* 0x000000ff0000720c */ /* 0x000fc60003f26270 */
[----:B------:R-:W-:-:S04]  /*0700*/  IMAD.MOV R0, RZ, RZ, -R3 ;  /* 0x000000ffff007224 */ /* 0x000fc800078e0a03 */
[----:B------:R-:W-:Y:S01]  /*0710*/  @!P0 IMAD.MOV.U32 R3, RZ, RZ, R0 ;  /* 0x000000ffff038224 */ /* 0x000fe200078e0000 */
[----:B0-----:R-:W-:-:S10]  /*0720*/  DMUL R4, R4, UR4 ;  /* 0x0000000404047c28 */ /* 0x001fd40008000000 */
[----:B------:R-:W0:Y:S02]  /*0730*/  F2F.F32.F64 R4, R4 ;  /* 0x0000000400047310 */ /* 0x000e240000301000 */
[----:B0-----:R-:W-:-:S07]  /*0740*/  FSEL R6, -R4, R4, !P1 ;  /* 0x0000000404067208 */ /* 0x001fce0004800100 */
.L_x_4:
[----:B------:R-:W-:Y:S05]  /*0750*/  BSYNC.RECONVERGENT B0 ;  /* 0x0000000000007941 */ /* 0x000fea0003800200 */
.L_x_3:
[----:B------:R-:W-:Y:S01]  /*0760*/  MOV R0, 0x37cbac00 ;  /* 0x37cbac0000007802 */ /* 0x000fe20000000f00 */
[----:B------:R-:W-:Y:S01]  /*0770*/  FMUL R7, R6, R6 ;  /* 0x0000000606077220 */ /* 0x000fe20000400000 */
[----:B------:R-:W-:Y:S01]  /*0780*/  LOP3.LUT R8, R3, 0x1, RZ, 0xc0, !PT ;  /* 0x0000000103087812 */ /* 0x000fe200078ec0ff */
[----:B------:R-:W0:Y:S01]  /*0790*/  LDC.64 R4, c[0x0][0x388] ;  /* 0x0000e200ff047b82 */ /* 0x000e220000000a00 */
[----:B------:R-:W-:Y:S02]  /*07a0*/  IMAD.MOV.U32 R9, RZ, RZ, 0x3effffff ;  /* 0x3effffffff097424 */ /* 0x000fe400078e00ff */
[----:B------:R-:W-:Y:S01]  /*07b0*/  FFMA R0, R7, R0, -0.0013887860113754868507 ;  /* 0xbab607ed07007423 */ /* 0x000fe20000000000 */
[----:B------:R-:W-:Y:S01]  /*07c0*/  ISETP.NE.U32.AND P0, PT, R8, 0x1, PT ;  /* 0x000000010800780c */ /* 0x000fe20003f05070 */
[----:B------:R-:W-:Y:S01]  /*07d0*/  IMAD.MOV.U32 R8, RZ, RZ, 0x3d2aaabb ;  /* 0x3d2aaabbff087424 */ /* 0x000fe200078e00ff */
[----:B------:R-:W-:Y:S02]  /*07e0*/  LOP3.LUT P1, RZ, R3, 0x2, RZ, 0xc0, !PT ;  /* 0x0000000203ff7812 */ /* 0x000fe4000782c0ff */
[----:B------:R-:W-:-:S02]  /*07f0*/  FSEL R0, R0, -0.00019574658654164522886, !P0 ;  /* 0xb94d415300007808 */ /* 0x000fc40004000000 */
[----:B------:R-:W-:Y:S02]  /*0800*/  FSEL R8, R8, 0.0083327032625675201416, !P0 ;  /* 0x3c0885e408087808 */ /* 0x000fe40004000000 */
[----:B------:R-:W-:-:S03]  /*0810*/  FSEL R3, -R9, -0.16666662693023681641, !P0 ;  /* 0xbe2aaaa809037808 */ /* 0x000fc60004000100 */
[----:B------:R-:W-:Y:S01]  /*0820*/  FFMA R8, R7, R0, R8 ;  /* 0x0000000007087223 */ /* 0x000fe20000000008 */
[----:B------:R-:W-:-:S03]  /*0830*/  FSEL R0, R6, 1, P0 ;  /* 0x3f80000006007808 */ /* 0x000fc60000000000 */
[C---:B------:R-:W-:Y:S02]  /*0840*/  FFMA R3, R7.reuse, R8, R3 ;  /* 0x0000000807037223 */ /* 0x040fe40000000003 */
[----:B------:R-:W-:-:S04]  /*0850*/  FFMA R7, R7, R0, RZ ;  /* 0x0000000007077223 */ /* 0x000fc800000000ff */
[----:B------:R-:W-:Y:S01]  /*0860*/  FFMA R3, R7, R3, R0 ;  /* 0x0000000307037223 */ /* 0x000fe20000000000 */
[----:B0-----:R-:W-:-:S04]  /*0870*/  IMAD.WIDE R4, R2, 0x4, R4 ;  /* 0x0000000402047825 */ /* 0x001fc800078e0204 */
[----:B------:R-:W-:-:S05]  /*0880*/  @P1 FADD R3, RZ, -R3 ;  /* 0x80000003ff031221 */ /* 0x000fca0000000000 */
[----:B------:R-:W-:Y:S01]  /*0890*/  STG.E desc[UR6][R4.64], R3 ;  /* 0x0000000304007986 */ /* 0x000fe2000c101906 */
[----:B------:R-:W-:Y:S05]  /*08a0*/  EXIT ;  /* 0x000000000000794d */ /* 0x000fea0003800000 */
.L_x_8:
        /* <DEDUP_REMOVED lines=13> */
.L_x_16:


//--------------------- .text._Z11compute_cosPKfPfi --------------------------
	.section	.text._Z11compute_cosPKfPfi,"ax",@progbits
	.align	128
        .global         _Z11compute_cosPKfPfi
        .type           _Z11compute_cosPKfPfi,@function
        .size           _Z11compute_cosPKfPfi,(.L_x_17 - _Z11compute_cosPKfPfi)
        .other          _Z11compute_cosPKfPfi,@"STO_CUDA_ENTRY STV_DEFAULT"
_Z11compute_cosPKfPfi:
.text._Z11compute_cosPKfPfi:
        /* <DEDUP_REMOVED lines=32> */
.L_x_11:
        /* <DEDUP_REMOVED lines=66> */
.L_x_13:
[----:B------:R-:W-:Y:S05]  /*0620*/  BSYNC.RECONVERGENT B1 ;  /* 0x0000000000017941 */ /* 0x000fea0003800200 */
.L_x_12:
        /* <DEDUP_REMOVED lines=18> */
.L_x_10:
[----:B------:R-:W-:Y:S05]  /*0750*/  BSYNC.RECONVERGENT B0 ;  /* 0x0000000000007941 */ /* 0x000fea0003800200 */
.L_x_9:
[----:B------:R-:W-:Y:S01]  /*0760*/  MOV R0, 0x37cbac00 ;  /* 0x37cbac0000007802 */ /* 0x000fe20000000f00 */
[----:B------:R-:W-:Y:S01]  /*0770*/  FMUL R7, R6, R6 ;  /* 0x0000000606077220 */ /* 0x000fe20000400000 */
[C---:B------:R-:W-:Y:S01]  /*0780*/  LOP3.LUT R8, R3.reuse, 0x1, RZ, 0xc0, !PT ;  /* 0x0000000103087812 */ /* 0x040fe200078ec0ff */
[----:B------:R-:W0:Y:S01]  /*0790*/  LDC.64 R4, c[0x0][0x388] ;  /* 0x0000e200ff047b82 */ /* 0x000e220000000a00 */
[----:B------:R-:W-:Y:S02]  /*07a0*/  VIADD R3, R3, 0x1 ;  /* 0x0000000103037836 */ /* 0x000fe40000000000 */
[----:B------:R-:W-:Y:S01]  /*07b0*/  FFMA R0, R7, R0, -0.0013887860113754868507 ;  /* 0xbab607ed07007423 */ /* 0x000fe20000000000 */
[----:B------:R-:W-:Y:S01]  /*07c0*/  ISETP.NE.U32.AND P0, PT, R8, 0x1, PT ;  /* 0x000000010800780c */ /* 0x000fe20003f05070 */
[----:B------:R-:W-:Y:S02]  /*07d0*/  IMAD.MOV.U32 R8, RZ, RZ, 0x3c0885e4 ;  /* 0x3c0885e4ff087424 */ /* 0x000fe400078e00ff */
[----:B------:R-:W-:Y:S01]  /*07e0*/  IMAD.MOV.U32 R9, RZ, RZ, 0x3e2aaaa8 ;  /* 0x3e2aaaa8ff097424 */ /* 0x000fe200078e00ff */
[----:B------:R-:W-:-:S02]  /*07f0*/  FSEL R0, R0, -0.00019574658654164522886, P0 ;  /* 0xb94d415300007808 */ /* 0x000fc40000000000 */
[----:B------:R-:W-:Y:S02]  /*0800*/  FSEL R8, R8, 0.041666727513074874878, !P0 ;  /* 0x3d2aaabb08087808 */ /* 0x000fe40004000000 */
[----:B------:R-:W-:Y:S02]  /*0810*/  LOP3.LUT P1, RZ, R3, 0x2, RZ, 0xc0, !PT ;  /* 0x0000000203ff7812 */ /* 0x000fe4000782c0ff */
[----:B------:R-:W-:Y:S01]  /*0820*/  FSEL R3, -R9, -0.4999999701976776123, !P0 ;  /* 0xbeffffff09037808 */ /* 0x000fe20004000100 */
[----:B------:R-:W-:Y:S01]  /*0830*/  FFMA R8, R7, R0, R8 ;  /* 0x0000000007087223 */ /* 0x000fe20000000008 */
[----:B------:R-:W-:-:S03]  /*0840*/  FSEL R0, R6, 1, !P0 ;  /* 0x3f80000006007808 */ /* 0x000fc60004000000 */
[C---:B------:R-:W-:Y:S02]  /*0850*/  FFMA R3, R7.reuse, R8, R3 ;  /* 0x0000000807037223 */ /* 0x040fe40000000003 */
[----:B------:R-:W-:-:S04]  /*0860*/  FFMA R7, R7, R0, RZ ;  /* 0x0000000007077223 */ /* 0x000fc800000000ff */
[----:B------:R-:W-:Y:S01]  /*0870*/  FFMA R3, R7, R3, R0 ;  /* 0x0000000307037223 */ /* 0x000fe20000000000 */
[----:B0-----:R-:W-:-:S04]  /*0880*/  IMAD.WIDE R4, R2, 0x4, R4 ;  /* 0x0000000402047825 */ /* 0x001fc800078e0204 */
[----:B------:R-:W-:-:S05]  /*0890*/  @P1 FADD R3, RZ, -R3 ;  /* 0x80000003ff031221 */ /* 0x000fca0000000000 */
[----:B------:R-:W-:Y:S01]  /*08a0*/  STG.E desc[UR6][R4.64], R3 ;  /* 0x0000000304007986 */ /* 0x000fe2000c101906 */
[----:B------:R-:W-:Y:S05]  /*08b0*/  EXIT ;  /* 0x000000000000794d */ /* 0x000fea0003800000 */
.L_x_14:
        /* <DEDUP_REMOVED lines=12> */
.L_x_17:


//--------------------- .nv.global.init           --------------------------
	.section	.nv.global.init,"aw",@progbits
	.align	4
.nv.global.init:
	.type		__cudart_i2opi_f,@object
	.size		__cudart_i2opi_f,(.L_0 - __cudart_i2opi_f)
__cudart_i2opi_f:
        /*0000*/ 	.byte	0x41, 0x90, 0x43, 0x3c, 0x99, 0x95, 0x62, 0xdb, 0xc0, 0xdd, 0x34, 0xf5, 0xd1, 0x57, 0x27, 0xfc
        /*0010*/ 	.byte	0x29, 0x15, 0x44, 0x4e, 0x6e, 0x83, 0xf9, 0xa2
.L_0:


//--------------------- .nv.shared._Z10sum_reducePKfPfi --------------------------
	.section	.nv.shared._Z10sum_reducePKfPfi,"aw",@nobits
	.sectionflags	@""
	.align	4
.nv.shared._Z10sum_reducePKfPfi:
	.zero		2048


//--------------------- .nv.shared.reserved.0     --------------------------
	.section	.nv.shared.reserved.0,"aw",@nobits
	.weak		__nv_reservedSMEM_offset_0_alias
	.size		__nv_reservedSMEM_offset_0_alias, 0, 64
	.other		__nv_reservedSMEM_offset_0_alias,@"STO_CUDA_RESERVED_SHARED STV_DEFAULT"
__nv_reservedSMEM_offset_0_alias:
	.zero		0
	.zero		64


//--------------------- .nv.constant0._Z10sum_reducePKfPfi --------------------------
	.section	.nv.constant0._Z10sum_reducePKfPfi,"a",@progbits
	.sectionflags	@""
	.align	4
.nv.constant0._Z10sum_reducePKfPfi:
	.zero		916


//--------------------- .nv.constant0._Z11compute_sinPKfPfi --------------------------
	.section	.nv.constant0._Z11compute_sinPKfPfi,"a",@progbits
	.sectionflags	@""
	.align	4
.nv.constant0._Z11compute_sinPKfPfi:
	.zero		916


//--------------------- .nv.constant0._Z11compute_cosPKfPfi --------------------------
	.section	.nv.constant0._Z11compute_cosPKfPfi,"a",@progbits
	.sectionflags	@""
	.align	4
.nv.constant0._Z11compute_cosPKfPfi:
	.zero		916


//--------------------- SYMBOLS --------------------------

	.type		.nv.reservedSmem.offset0,@object
	.size		.nv.reservedSmem.offset0,0x4
	.type		.nv.reservedSmem.cap,@object
	.size		.nv.reservedSmem.cap,0x4
